	.headerflags	@"EF_CUDA_TEXMODE_UNIFIED EF_CUDA_64BIT_ADDRESS EF_CUDA_ACCELERATORS EF_CUDA_SM90 EF_CUDA_VIRTUAL_SM(EF_CUDA_SM90)"
	.elftype	@"ET_EXEC"


//--------------------- .nv.info                  --------------------------
	.section	.nv.info,"",@"SHT_CUDA_INFO"
	.align	4


	//----- nvinfo : EIATTR_REGCOUNT
	.align		4
        /*0000*/ 	.byte	0x04, 0x2f
        /*0002*/ 	.short	(.L_2 - .L_1)
	.align		4
.L_1:
        /*0004*/ 	.word	index@(triton_poi_fused_convolution_elu_0)
        /*0008*/ 	.word	0x0000000e


	//----- nvinfo : EIATTR_MIN_STACK_SIZE
	.align		4
.L_2:
        /*000c*/ 	.byte	0x04, 0x12
        /*000e*/ 	.short	(.L_4 - .L_3)
	.align		4
.L_3:
        /*0010*/ 	.word	index@(triton_poi_fused_convolution_elu_0)
        /*0014*/ 	.word	0x00000000


	//----- nvinfo : EIATTR_FRAME_SIZE
	.align		4
.L_4:
        /*0018*/ 	.byte	0x04, 0x11
        /*001a*/ 	.short	(.L_6 - .L_5)
	.align		4
.L_5:
        /*001c*/ 	.word	index@(triton_poi_fused_convolution_elu_0)
        /*0020*/ 	.word	0x00000000


	//----- nvinfo : EIATTR_MIN_STACK_SIZE
	.align		4
.L_6:
        /*0024*/ 	.byte	0x04, 0x12
        /*0026*/ 	.short	(.L_8 - .L_7)
	.align		4
.L_7:
        /*0028*/ 	.word	index@(triton_poi_fused_convolution_elu_0)
        /*002c*/ 	.word	0x00000000
.L_8:


//--------------------- .nv.info.triton_poi_fused_convolution_elu_0 --------------------------
	.section	.nv.info.triton_poi_fused_convolution_elu_0,"",@"SHT_CUDA_INFO"
	.sectionflags	@""
	.align	4


	//----- nvinfo : EIATTR_CUDA_API_VERSION
	.align		4
        /*0000*/ 	.byte	0x04, 0x37
        /*0002*/ 	.short	(.L_10 - .L_9)
.L_9:
        /*0004*/ 	.word	0x0000007c


	//----- nvinfo : EIATTR_KPARAM_INFO
	.align		4
.L_10:
        /*0008*/ 	.byte	0x04, 0x17
        /*000a*/ 	.short	(.L_12 - .L_11)
.L_11:
        /*000c*/ 	.word	0x00000000
        /*0010*/ 	.short	0x0002
        /*0012*/ 	.short	0x0010
        /*0014*/ 	.byte	0x00, 0xf0, 0x11, 0x00


	//----- nvinfo : EIATTR_KPARAM_INFO
	.align		4
.L_12:
        /*0018*/ 	.byte	0x04, 0x17
        /*001a*/ 	.short	(.L_14 - .L_13)
.L_13:
        /*001c*/ 	.word	0x00000000
        /*0020*/ 	.short	0x0001
        /*0022*/ 	.short	0x0008
        /*0024*/ 	.byte	0x00, 0xf4, 0x21, 0x00


	//----- nvinfo : EIATTR_KPARAM_INFO
	.align		4
.L_14:
        /*0028*/ 	.byte	0x04, 0x17
        /*002a*/ 	.short	(.L_16 - .L_15)
.L_15:
        /*002c*/ 	.word	0x00000000
        /*0030*/ 	.short	0x0000
        /*0032*/ 	.short	0x0000
        /*0034*/ 	.byte	0x00, 0xf4, 0x21, 0x00


	//----- nvinfo : EIATTR_SPARSE_MMA_MASK
	.align		4
.L_16:
        /*0038*/ 	.byte	0x03, 0x50
        /*003a*/ 	.short	0x0000


	//----- nvinfo : EIATTR_MAXREG_COUNT
	.align		4
        /*003c*/ 	.byte	0x03, 0x1b
        /*003e*/ 	.short	0x00ff


	//----- nvinfo : EIATTR_EXIT_INSTR_OFFSETS
	.align		4
        /*0040*/ 	.byte	0x04, 0x1c
        /*0042*/ 	.short	(.L_18 - .L_17)


	//   ....[0]....
.L_17:
        /*0044*/ 	.word	0x00000330


	//   ....[1]....
        /*0048*/ 	.word	0x00000350


	//----- nvinfo : EIATTR_REQNTID
	.align		4
.L_18:
        /*004c*/ 	.byte	0x04, 0x10
        /*004e*/ 	.short	(.L_20 - .L_19)
.L_19:
        /*0050*/ 	.word	0x00000080
        /*0054*/ 	.word	0x00000001
        /*0058*/ 	.word	0x00000001


	//----- nvinfo : EIATTR_CBANK_PARAM_SIZE
	.align		4
.L_20:
        /*005c*/ 	.byte	0x03, 0x19
        /*005e*/ 	.short	0x0014


	//----- nvinfo : EIATTR_PARAM_CBANK
	.align		4
        /*0060*/ 	.byte	0x04, 0x0a
        /*0062*/ 	.short	(.L_22 - .L_21)
	.align		4
.L_21:
        /*0064*/ 	.word	index@(.nv.constant0.triton_poi_fused_convolution_elu_0)
        /*0068*/ 	.short	0x0210
        /*006a*/ 	.short	0x0014


	//----- nvinfo : EIATTR_SW_WAR
	.align		4
.L_22:
        /*006c*/ 	.byte	0x04, 0x36
        /*006e*/ 	.short	(.L_24 - .L_23)
.L_23:
        /*0070*/ 	.word	0x00000008
.L_24:


//--------------------- .nv.callgraph             --------------------------
	.section	.nv.callgraph,"",@"SHT_CUDA_CALLGRAPH"
	.align	4
	.sectionentsize	8
	.align		4
        /*0000*/ 	.word	0x00000000
	.align		4
        /*0004*/ 	.word	0xffffffff
	.align		4
        /*0008*/ 	.word	0x00000000
	.align		4
        /*000c*/ 	.word	0xfffffffe
	.align		4
        /*0010*/ 	.word	0x00000000
	.align		4
        /*0014*/ 	.word	0xfffffffd
	.align		4
        /*0018*/ 	.word	0x00000000
	.align		4
        /*001c*/ 	.word	0xfffffffc


//--------------------- .nv.constant4             --------------------------
	.section	.nv.constant4,"a",@progbits
	.align	8
	.align		8
.nv.constant4:
        /*0000*/ 	.dword	_$_str


//--------------------- .text.triton_poi_fused_convolution_elu_0 --------------------------
	.section	.text.triton_poi_fused_convolution_elu_0,"ax",@progbits
	.align	128
        .global         triton_poi_fused_convolution_elu_0
        .type           triton_poi_fused_convolution_elu_0,@function
        .size           triton_poi_fused_convolution_elu_0,(.L_x_1 - triton_poi_fused_convolution_elu_0)
        .other          triton_poi_fused_convolution_elu_0,@"STO_CUDA_ENTRY STV_DEFAULT"
triton_poi_fused_convolution_elu_0:
.text.triton_poi_fused_convolution_elu_0:
[----:B------:R-:W0:Y:S02]  /*0000*/  LDC R1, c[0x0][0x28] ;  /* 0x00000a00ff017b82 */ /* 0x000e240000000800 */
[----:B------:R-:W1:Y:S01]  /*0010*/  S2R R0, SR_TID.X ;  /* 0x0000000000007919 */ /* 0x000e620000002100 */
[----:B------:R-:W2:Y:S01]  /*0020*/  LDC.64 R2, c[0x0][0x210] ;  /* 0x00008400ff027b82 */ /* 0x000ea20000000a00 */
[----:B------:R-:W-:Y:S01]  /*0030*/  ULDC.64 UR4, c[0x0][0x208] ;  /* 0x0000820000047ab9 */ /* 0x000fe20000000a00 */
[----:B------:R-:W3:Y:S01]  /*0040*/  S2R R7, SR_CTAID.X ;  /* 0x0000000000077919 */ /* 0x000ee20000002500 */
[----:B-1----:R-:W-:Y:S02]  /*0050*/  LOP3.LUT R0, R0, 0x7f, RZ, 0xc0, !PT ;  /* 0x0000007f00007812 */ /* 0x002fe400078ec0ff */
[----:B---3--:R-:W-:-:S03]  /*0060*/  SHF.R.S32.HI R4, RZ, 0x18, R7 ;  /* 0x00000018ff047819 */ /* 0x008fc60000011407 */
[----:B------:R-:W-:Y:S01]  /*0070*/  IMAD R7, R7, 0x80, R0 ;  /* 0x0000008007077824 */ /* 0x000fe200078e0200 */
[----:B------:R-:W-:-:S03]  /*0080*/  SGXT R0, R4, 0x1 ;  /* 0x000000010400781a */ /* 0x000fc60000000200 */
[C---:B--2---:R-:W-:Y:S01]  /*0090*/  IMAD.WIDE R2, R7.reuse, 0x4, R2 ;  /* 0x0000000407027825 */ /* 0x044fe200078e0202 */
[----:B------:R-:W1:Y:S01]  /*00a0*/  LDC.64 R4, c[0x0][0x218] ;  /* 0x00008600ff047b82 */ /* 0x000e620000000a00 */
[----:B------:R-:W-:Y:S02]  /*00b0*/  ISETP.GE.AND P0, PT, R7, 0x100, PT ;  /* 0x000001000700780c */ /* 0x000fe40003f06270 */
[----:B------:R-:W-:Y:S01]  /*00c0*/  LEA.HI R0, R0, R7, RZ, 0x4 ;  /* 0x0000000700007211 */ /* 0x000fe200078f20ff */
[----:B------:R-:W-:-:S03]  /*00d0*/  HFMA2.MMA R7, -RZ, RZ, 0, 0 ;  /* 0x00000000ff077435 */ /* 0x000fc600000001ff */
[----:B------:R-:W-:-:S04]  /*00e0*/  SHF.R.S32.HI R0, RZ, 0x4, R0 ;  /* 0x00000004ff007819 */ /* 0x000fc80000011400 */
[----:B------:R-:W-:-:S04]  /*00f0*/  LEA.HI R6, R0, R0, RZ, 0x2 ;  /* 0x0000000000067211 */ /* 0x000fc800078f10ff */
[----:B------:R-:W-:-:S04]  /*0100*/  LOP3.LUT R9, R6, 0xfffffffc, RZ, 0xc0, !PT ;  /* 0xfffffffc06097812 */ /* 0x000fc800078ec0ff */
[----:B------:R-:W-:Y:S01]  /*0110*/  IADD3 R9, R0, -R9, RZ ;  /* 0x8000000900097210 */ /* 0x000fe20007ffe0ff */
[----:B------:R-:W-:-:S04]  /*0120*/  IMAD.MOV.U32 R0, RZ, RZ, RZ ;  /* 0x000000ffff007224 */ /* 0x000fc800078e00ff */
[----:B-1----:R-:W-:Y:S02]  /*0130*/  IMAD.WIDE R4, R9, 0x4, R4 ;  /* 0x0000000409047825 */ /* 0x002fe400078e0204 */
[----:B------:R-:W2:Y:S04]  /*0140*/  @!P0 LDG.E R0, desc[UR4][R2.64] ;  /* 0x0000000402008981 */ /* 0x000ea8000c1e1900 */
[----:B------:R-:W2:Y:S01]  /*0150*/  @!P0 LDG.E.EL R7, desc[UR4][R4.64] ;  /* 0x0000000404078981 */ /* 0x000ea2000c2e1900 */
[----:B------:R-:W-:Y:S02]  /*0160*/  IMAD.MOV.U32 R11, RZ, RZ, 0x3ab5ebe6 ;  /* 0x3ab5ebe6ff0b7424 */ /* 0x000fe400078e00ff */
[----:B--2---:R-:W-:-:S04]  /*0170*/  FADD R6, R7, R0 ;  /* 0x0000000007067221 */ /* 0x004fc80000000000 */
[C---:B------:R-:W-:Y:S01]  /*0180*/  FMUL R8, R6.reuse, 1.4426950216293334961 ;  /* 0x3fb8aa3b06087820 */ /* 0x040fe20000400000 */
[----:B------:R-:W-:-:S05]  /*0190*/  FADD.FTZ R9, |R6|, -RZ ;  /* 0x800000ff06097221 */ /* 0x000fca0000010200 */
[----:B------:R-:W1:Y:S01]  /*01a0*/  FRND R8, R8 ;  /* 0x0000000800087307 */ /* 0x000e620000201000 */
[----:B------:R-:W-:-:S04]  /*01b0*/  FSETP.GEU.AND P1, PT, R9, 0.40999999642372131348, PT ;  /* 0x3ed1eb850900780b */ /* 0x000fc80003f2e000 */
[----:B-1----:R-:W-:Y:S02]  /*01c0*/  FSEL R9, R8, RZ, P1 ;  /* 0x000000ff08097208 */ /* 0x002fe40000800000 */
[----:B------:R-:W-:Y:S02]  /*01d0*/  FSETP.NEU.AND P1, PT, R6, RZ, PT ;  /* 0x000000ff0600720b */ /* 0x000fe40003f2d000 */
[C---:B------:R-:W-:Y:S01]  /*01e0*/  FSETP.NEU.AND P2, PT, R9.reuse, 128, PT ;  /* 0x430000000900780b */ /* 0x040fe20003f4d000 */
[----:B------:R-:W-:-:S04]  /*01f0*/  FFMA.FTZ R10, -R9, 0.693145751953125, R6 ;  /* 0x3f317200090a7823 */ /* 0x000fc80000010106 */
[C---:B------:R-:W-:Y:S01]  /*0200*/  FFMA.FTZ R10, -R9.reuse, 1.428606765330187045e-06, R10 ;  /* 0x35bfbe8e090a7823 */ /* 0x040fe2000001010a */
[----:B------:R-:W-:-:S03]  /*0210*/  FSEL R9, R9, 127, P2 ;  /* 0x42fe000009097808 */ /* 0x000fc60001000000 */
[C---:B------:R-:W-:Y:S01]  /*0220*/  FFMA.FTZ R5, R10.reuse, R11, 0.0083824126049876213074 ;  /* 0x3c0956630a057423 */ /* 0x040fe2000001000b */
[----:B------:R-:W1:Y:S01]  /*0230*/  MUFU.EX2 R4, R9 ;  /* 0x0000000900047308 */ /* 0x000e620000000800 */
[----:B------:R-:W-:Y:S02]  /*0240*/  FSETP.GEU.AND P3, PT, R9, -25, PT ;  /* 0xc1c800000900780b */ /* 0x000fe40003f6e000 */
[----:B------:R-:W-:-:S04]  /*0250*/  FFMA.FTZ R5, R10, R5, 0.041667830199003219604 ;  /* 0x3d2aabe30a057423 */ /* 0x000fc80000010005 */
[----:B------:R-:W-:-:S04]  /*0260*/  FFMA.FTZ R5, R10, R5, 0.16666397452354431152 ;  /* 0x3e2aa9f60a057423 */ /* 0x000fc80000010005 */
[----:B------:R-:W-:-:S04]  /*0270*/  FFMA.FTZ R5, R10, R5, 0.49999994039535522461 ;  /* 0x3efffffe0a057423 */ /* 0x000fc80000010005 */
[----:B------:R-:W-:Y:S01]  /*0280*/  FMUL R5, R10, R5 ;  /* 0x000000050a057220 */ /* 0x000fe20000400000 */
[----:B-1----:R-:W-:-:S03]  /*0290*/  FADD R11, R4, -1 ;  /* 0xbf800000040b7421 */ /* 0x002fc60000000000 */
[----:B------:R-:W-:-:S04]  /*02a0*/  FFMA.FTZ R5, R10, R5, R10 ;  /* 0x000000050a057223 */ /* 0x000fc8000001000a */
[----:B------:R-:W-:-:S04]  /*02b0*/  FFMA.FTZ R4, R4, R5, R11 ;  /* 0x0000000504047223 */ /* 0x000fc8000001000b */
[----:B------:R-:W-:Y:S01]  /*02c0*/  @!P2 FADD R4, R4, R4 ;  /* 0x000000040404a221 */ /* 0x000fe20000000000 */
[----:B------:R-:W-:-:S04]  /*02d0*/  FSETP.GT.AND P2, PT, R9, 128, PT ;  /* 0x430000000900780b */ /* 0x000fc80003f44000 */
[----:B------:R-:W-:-:S04]  /*02e0*/  FSEL R4, R4, +INF , !P2 ;  /* 0x7f80000004047808 */ /* 0x000fc80005000000 */
[----:B------:R-:W-:Y:S01]  /*02f0*/  FSEL R5, R4, -1, P3 ;  /* 0xbf80000004057808 */ /* 0x000fe20001800000 */
[----:B------:R-:W-:Y:S01]  /*0300*/  @!P1 FADD R5, R6, R6 ;  /* 0x0000000606059221 */ /* 0x000fe20000000000 */
[----:B------:R-:W-:-:S04]  /*0310*/  FSETP.GT.AND P1, PT, R0, -R7, PT ;  /* 0x800000070000720b */ /* 0x000fc80003f24000 */
[----:B------:R-:W-:Y:S01]  /*0320*/  FSEL R5, R6, R5, P1 ;  /* 0x0000000506057208 */ /* 0x000fe20000800000 */
[----:B------:R-:W-:Y:S08]  /*0330*/  @P0 EXIT ;  /* 0x000000000000094d */ /* 0x000ff00003800000 */
[----:B------:R-:W-:Y:S01]  /*0340*/  STG.E desc[UR4][R2.64], R5 ;  /* 0x0000000502007986 */ /* 0x000fe2000c101904 */
[----:B------:R-:W-:Y:S05]  /*0350*/  EXIT ;  /* 0x000000000000794d */ /* 0x000fea0003800000 */
.L_x_0:
[----:B------:R-:W-:-:S00]  /*0360*/  BRA `(.L_x_0) ;  /* 0xfffffffc00fc7947 */ /* 0x000fc0000383ffff */
[----:B------:R-:W-:-:S00]  /*0370*/  NOP ;  /* 0x0000000000007918 */ /* 0x000fc00000000000 */
        /* <DEDUP_REMOVED lines=8> */
.L_x_1:


//--------------------- .nv.global.init           --------------------------
	.section	.nv.global.init,"aw",@progbits
.nv.global.init:
	.type		_$_str,@object
	.size		_$_str,(.L_0 - _$_str)
_$_str:
        /*0000*/ 	.byte	0x5f, 0x5f, 0x43, 0x55, 0x44, 0x41, 0x5f, 0x46, 0x54, 0x5a, 0x00
.L_0:


//--------------------- .nv.constant0.triton_poi_fused_convolution_elu_0 --------------------------
	.section	.nv.constant0.triton_poi_fused_convolution_elu_0,"a",@progbits
	.sectionflags	@""
	.align	4
.nv.constant0.triton_poi_fused_convolution_elu_0:
	.zero		548
